//
// Generated by NVIDIA NVVM Compiler
//
// Compiler Build ID: CL-36424714
// Cuda compilation tools, release 13.0, V13.0.88
// Based on NVVM 20.0.0
//

.version 9.0
.target sm_100
.address_size 64

	// .globl	_Z10RKPlusNBy2Pj
.extern .func  (.param .b32 func_retval0) vprintf
(
	.param .b64 vprintf_param_0,
	.param .b64 vprintf_param_1
)
;
.global .align 1 .b8 $str[14] = {71, 80, 85, 32, 115, 117, 109, 32, 61, 32, 37, 100, 10};

.visible .entry _Z10RKPlusNBy2Pj(
	.param .u64 .ptr .align 1 _Z10RKPlusNBy2Pj_param_0
)
{
	.local .align 8 .b8 	__local_depot0[8];
	.reg .b64 	%SP;
	.reg .b64 	%SPL;
	.reg .pred 	%p<22>;
	.reg .b32 	%r<68>;
	.reg .b64 	%rd<9>;

	mov.u64 	%SPL, __local_depot0;
	cvta.local.u64 	%SP, %SPL;
	ld.param.u64 	%rd3, [_Z10RKPlusNBy2Pj_param_0];
	cvta.to.global.u64 	%rd1, %rd3;
	mov.u32 	%r2, %ctaid.x;
	mov.u32 	%r3, %ntid.x;
	mov.u32 	%r4, %tid.x;
	mad.lo.s32 	%r1, %r2, %r3, %r4;
	mul.wide.u32 	%rd4, %r1, 4;
	add.s64 	%rd2, %rd1, %rd4;
	setp.gt.u32 	%p1, %r1, 524287;
	@%p1 bra 	$L__BB0_2;
	ld.global.u32 	%r5, [%rd2+2097152];
	ld.global.u32 	%r6, [%rd2];
	add.s32 	%r7, %r6, %r5;
	st.global.u32 	[%rd2], %r7;
$L__BB0_2:
	bar.sync 	0;
	setp.gt.u32 	%p2, %r1, 262143;
	@%p2 bra 	$L__BB0_4;
	ld.global.u32 	%r8, [%rd2+1048576];
	ld.global.u32 	%r9, [%rd2];
	add.s32 	%r10, %r9, %r8;
	st.global.u32 	[%rd2], %r10;
$L__BB0_4:
	bar.sync 	0;
	setp.gt.u32 	%p3, %r1, 131071;
	@%p3 bra 	$L__BB0_6;
	ld.global.u32 	%r11, [%rd2+524288];
	ld.global.u32 	%r12, [%rd2];
	add.s32 	%r13, %r12, %r11;
	st.global.u32 	[%rd2], %r13;
$L__BB0_6:
	bar.sync 	0;
	setp.gt.u32 	%p4, %r1, 65535;
	@%p4 bra 	$L__BB0_8;
	ld.global.u32 	%r14, [%rd2+262144];
	ld.global.u32 	%r15, [%rd2];
	add.s32 	%r16, %r15, %r14;
	st.global.u32 	[%rd2], %r16;
$L__BB0_8:
	bar.sync 	0;
	setp.gt.u32 	%p5, %r1, 32767;
	@%p5 bra 	$L__BB0_10;
	ld.global.u32 	%r17, [%rd2+131072];
	ld.global.u32 	%r18, [%rd2];
	add.s32 	%r19, %r18, %r17;
	st.global.u32 	[%rd2], %r19;
$L__BB0_10:
	bar.sync 	0;
	setp.gt.u32 	%p6, %r1, 16383;
	@%p6 bra 	$L__BB0_12;
	ld.global.u32 	%r20, [%rd2+65536];
	ld.global.u32 	%r21, [%rd2];
	add.s32 	%r22, %r21, %r20;
	st.global.u32 	[%rd2], %r22;
$L__BB0_12:
	bar.sync 	0;
	setp.gt.u32 	%p7, %r1, 8191;
	@%p7 bra 	$L__BB0_14;
	ld.global.u32 	%r23, [%rd2+32768];
	ld.global.u32 	%r24, [%rd2];
	add.s32 	%r25, %r24, %r23;
	st.global.u32 	[%rd2], %r25;
$L__BB0_14:
	bar.sync 	0;
	setp.gt.u32 	%p8, %r1, 4095;
	@%p8 bra 	$L__BB0_16;
	ld.global.u32 	%r26, [%rd2+16384];
	ld.global.u32 	%r27, [%rd2];
	add.s32 	%r28, %r27, %r26;
	st.global.u32 	[%rd2], %r28;
$L__BB0_16:
	bar.sync 	0;
	setp.gt.u32 	%p9, %r1, 2047;
	@%p9 bra 	$L__BB0_18;
	ld.global.u32 	%r29, [%rd2+8192];
	ld.global.u32 	%r30, [%rd2];
	add.s32 	%r31, %r30, %r29;
	st.global.u32 	[%rd2], %r31;
$L__BB0_18:
	bar.sync 	0;
	setp.gt.u32 	%p10, %r1, 1023;
	@%p10 bra 	$L__BB0_20;
	ld.global.u32 	%r32, [%rd2+4096];
	ld.global.u32 	%r33, [%rd2];
	add.s32 	%r34, %r33, %r32;
	st.global.u32 	[%rd2], %r34;
$L__BB0_20:
	bar.sync 	0;
	setp.gt.u32 	%p11, %r1, 511;
	@%p11 bra 	$L__BB0_22;
	ld.global.u32 	%r35, [%rd2+2048];
	ld.global.u32 	%r36, [%rd2];
	add.s32 	%r37, %r36, %r35;
	st.global.u32 	[%rd2], %r37;
$L__BB0_22:
	bar.sync 	0;
	setp.gt.u32 	%p12, %r1, 255;
	@%p12 bra 	$L__BB0_24;
	ld.global.u32 	%r38, [%rd2+1024];
	ld.global.u32 	%r39, [%rd2];
	add.s32 	%r40, %r39, %r38;
	st.global.u32 	[%rd2], %r40;
$L__BB0_24:
	bar.sync 	0;
	setp.gt.u32 	%p13, %r1, 127;
	@%p13 bra 	$L__BB0_26;
	ld.global.u32 	%r41, [%rd2+512];
	ld.global.u32 	%r42, [%rd2];
	add.s32 	%r43, %r42, %r41;
	st.global.u32 	[%rd2], %r43;
$L__BB0_26:
	bar.sync 	0;
	setp.gt.u32 	%p14, %r1, 63;
	@%p14 bra 	$L__BB0_28;
	ld.global.u32 	%r44, [%rd2+256];
	ld.global.u32 	%r45, [%rd2];
	add.s32 	%r46, %r45, %r44;
	st.global.u32 	[%rd2], %r46;
$L__BB0_28:
	bar.sync 	0;
	setp.gt.u32 	%p15, %r1, 31;
	@%p15 bra 	$L__BB0_30;
	ld.global.u32 	%r47, [%rd2+128];
	ld.global.u32 	%r48, [%rd2];
	add.s32 	%r49, %r48, %r47;
	st.global.u32 	[%rd2], %r49;
$L__BB0_30:
	bar.sync 	0;
	setp.gt.u32 	%p16, %r1, 15;
	@%p16 bra 	$L__BB0_32;
	ld.global.u32 	%r50, [%rd2+64];
	ld.global.u32 	%r51, [%rd2];
	add.s32 	%r52, %r51, %r50;
	st.global.u32 	[%rd2], %r52;
$L__BB0_32:
	bar.sync 	0;
	setp.gt.u32 	%p17, %r1, 7;
	@%p17 bra 	$L__BB0_34;
	ld.global.u32 	%r53, [%rd2+32];
	ld.global.u32 	%r54, [%rd2];
	add.s32 	%r55, %r54, %r53;
	st.global.u32 	[%rd2], %r55;
$L__BB0_34:
	bar.sync 	0;
	setp.gt.u32 	%p18, %r1, 3;
	@%p18 bra 	$L__BB0_36;
	ld.global.u32 	%r56, [%rd2+16];
	ld.global.u32 	%r57, [%rd2];
	add.s32 	%r58, %r57, %r56;
	st.global.u32 	[%rd2], %r58;
$L__BB0_36:
	bar.sync 	0;
	setp.gt.u32 	%p19, %r1, 1;
	@%p19 bra 	$L__BB0_38;
	ld.global.u32 	%r59, [%rd2+8];
	ld.global.u32 	%r60, [%rd2];
	add.s32 	%r61, %r60, %r59;
	st.global.u32 	[%rd2], %r61;
$L__BB0_38:
	bar.sync 	0;
	setp.ne.s32 	%p20, %r1, 0;
	@%p20 bra 	$L__BB0_40;
	ld.global.u32 	%r62, [%rd1+4];
	ld.global.u32 	%r63, [%rd2];
	add.s32 	%r64, %r63, %r62;
	st.global.u32 	[%rd2], %r64;
$L__BB0_40:
	setp.ne.s32 	%p21, %r1, 0;
	bar.sync 	0;
	@%p21 bra 	$L__BB0_42;
	ld.global.u32 	%r65, [%rd1];
	add.u64 	%rd5, %SP, 0;
	add.u64 	%rd6, %SPL, 0;
	st.local.u32 	[%rd6], %r65;
	mov.u64 	%rd7, $str;
	cvta.global.u64 	%rd8, %rd7;
	{ // callseq 0, 0
	.param .b64 param0;
	st.param.b64 	[param0], %rd8;
	.param .b64 param1;
	st.param.b64 	[param1], %rd5;
	.param .b32 retval0;
	call.uni (retval0), 
	vprintf, 
	(
	param0, 
	param1
	);
	ld.param.b32 	%r66, [retval0];
	} // callseq 0
$L__BB0_42:
	ret;

}
	// .globl	_Z9RKNminusIPj
.visible .entry _Z9RKNminusIPj(
	.param .u64 .ptr .align 1 _Z9RKNminusIPj_param_0
)
{
	.local .align 8 .b8 	__local_depot1[8];
	.reg .b64 	%SP;
	.reg .b64 	%SPL;
	.reg .pred 	%p<22>;
	.reg .b32 	%r<87>;
	.reg .b64 	%rd<47>;

	mov.u64 	%SPL, __local_depot1;
	cvta.local.u64 	%SP, %SPL;
	ld.param.u64 	%rd3, [_Z9RKNminusIPj_param_0];
	cvta.to.global.u64 	%rd1, %rd3;
	mov.u32 	%r2, %ctaid.x;
	mov.u32 	%r3, %ntid.x;
	mov.u32 	%r4, %tid.x;
	mad.lo.s32 	%r1, %r2, %r3, %r4;
	mul.wide.u32 	%rd4, %r1, 4;
	add.s64 	%rd2, %rd1, %rd4;
	setp.gt.u32 	%p1, %r1, 524287;
	@%p1 bra 	$L__BB1_2;
	sub.s32 	%r5, 1048575, %r1;
	mul.wide.u32 	%rd5, %r5, 4;
	add.s64 	%rd6, %rd1, %rd5;
	ld.global.u32 	%r6, [%rd6];
	ld.global.u32 	%r7, [%rd2];
	add.s32 	%r8, %r7, %r6;
	st.global.u32 	[%rd2], %r8;
$L__BB1_2:
	bar.sync 	0;
	setp.gt.u32 	%p2, %r1, 262143;
	@%p2 bra 	$L__BB1_4;
	sub.s32 	%r9, 524287, %r1;
	mul.wide.u32 	%rd7, %r9, 4;
	add.s64 	%rd8, %rd1, %rd7;
	ld.global.u32 	%r10, [%rd8];
	ld.global.u32 	%r11, [%rd2];
	add.s32 	%r12, %r11, %r10;
	st.global.u32 	[%rd2], %r12;
$L__BB1_4:
	bar.sync 	0;
	setp.gt.u32 	%p3, %r1, 131071;
	@%p3 bra 	$L__BB1_6;
	sub.s32 	%r13, 262143, %r1;
	mul.wide.u32 	%rd9, %r13, 4;
	add.s64 	%rd10, %rd1, %rd9;
	ld.global.u32 	%r14, [%rd10];
	ld.global.u32 	%r15, [%rd2];
	add.s32 	%r16, %r15, %r14;
	st.global.u32 	[%rd2], %r16;
$L__BB1_6:
	bar.sync 	0;
	setp.gt.u32 	%p4, %r1, 65535;
	@%p4 bra 	$L__BB1_8;
	sub.s32 	%r17, 131071, %r1;
	mul.wide.u32 	%rd11, %r17, 4;
	add.s64 	%rd12, %rd1, %rd11;
	ld.global.u32 	%r18, [%rd12];
	ld.global.u32 	%r19, [%rd2];
	add.s32 	%r20, %r19, %r18;
	st.global.u32 	[%rd2], %r20;
$L__BB1_8:
	bar.sync 	0;
	setp.gt.u32 	%p5, %r1, 32767;
	@%p5 bra 	$L__BB1_10;
	sub.s32 	%r21, 65535, %r1;
	mul.wide.u32 	%rd13, %r21, 4;
	add.s64 	%rd14, %rd1, %rd13;
	ld.global.u32 	%r22, [%rd14];
	ld.global.u32 	%r23, [%rd2];
	add.s32 	%r24, %r23, %r22;
	st.global.u32 	[%rd2], %r24;
$L__BB1_10:
	bar.sync 	0;
	setp.gt.u32 	%p6, %r1, 16383;
	@%p6 bra 	$L__BB1_12;
	sub.s32 	%r25, 32767, %r1;
	mul.wide.u32 	%rd15, %r25, 4;
	add.s64 	%rd16, %rd1, %rd15;
	ld.global.u32 	%r26, [%rd16];
	ld.global.u32 	%r27, [%rd2];
	add.s32 	%r28, %r27, %r26;
	st.global.u32 	[%rd2], %r28;
$L__BB1_12:
	bar.sync 	0;
	setp.gt.u32 	%p7, %r1, 8191;
	@%p7 bra 	$L__BB1_14;
	sub.s32 	%r29, 16383, %r1;
	mul.wide.u32 	%rd17, %r29, 4;
	add.s64 	%rd18, %rd1, %rd17;
	ld.global.u32 	%r30, [%rd18];
	ld.global.u32 	%r31, [%rd2];
	add.s32 	%r32, %r31, %r30;
	st.global.u32 	[%rd2], %r32;
$L__BB1_14:
	bar.sync 	0;
	setp.gt.u32 	%p8, %r1, 4095;
	@%p8 bra 	$L__BB1_16;
	sub.s32 	%r33, 8191, %r1;
	mul.wide.u32 	%rd19, %r33, 4;
	add.s64 	%rd20, %rd1, %rd19;
	ld.global.u32 	%r34, [%rd20];
	ld.global.u32 	%r35, [%rd2];
	add.s32 	%r36, %r35, %r34;
	st.global.u32 	[%rd2], %r36;
$L__BB1_16:
	bar.sync 	0;
	setp.gt.u32 	%p9, %r1, 2047;
	@%p9 bra 	$L__BB1_18;
	sub.s32 	%r37, 4095, %r1;
	mul.wide.u32 	%rd21, %r37, 4;
	add.s64 	%rd22, %rd1, %rd21;
	ld.global.u32 	%r38, [%rd22];
	ld.global.u32 	%r39, [%rd2];
	add.s32 	%r40, %r39, %r38;
	st.global.u32 	[%rd2], %r40;
$L__BB1_18:
	bar.sync 	0;
	setp.gt.u32 	%p10, %r1, 1023;
	@%p10 bra 	$L__BB1_20;
	sub.s32 	%r41, 2047, %r1;
	mul.wide.u32 	%rd23, %r41, 4;
	add.s64 	%rd24, %rd1, %rd23;
	ld.global.u32 	%r42, [%rd24];
	ld.global.u32 	%r43, [%rd2];
	add.s32 	%r44, %r43, %r42;
	st.global.u32 	[%rd2], %r44;
$L__BB1_20:
	bar.sync 	0;
	setp.gt.u32 	%p11, %r1, 511;
	@%p11 bra 	$L__BB1_22;
	sub.s32 	%r45, 1023, %r1;
	mul.wide.u32 	%rd25, %r45, 4;
	add.s64 	%rd26, %rd1, %rd25;
	ld.global.u32 	%r46, [%rd26];
	ld.global.u32 	%r47, [%rd2];
	add.s32 	%r48, %r47, %r46;
	st.global.u32 	[%rd2], %r48;
$L__BB1_22:
	bar.sync 	0;
	setp.gt.u32 	%p12, %r1, 255;
	@%p12 bra 	$L__BB1_24;
	sub.s32 	%r49, 511, %r1;
	mul.wide.u32 	%rd27, %r49, 4;
	add.s64 	%rd28, %rd1, %rd27;
	ld.global.u32 	%r50, [%rd28];
	ld.global.u32 	%r51, [%rd2];
	add.s32 	%r52, %r51, %r50;
	st.global.u32 	[%rd2], %r52;
$L__BB1_24:
	bar.sync 	0;
	setp.gt.u32 	%p13, %r1, 127;
	@%p13 bra 	$L__BB1_26;
	sub.s32 	%r53, 255, %r1;
	mul.wide.u32 	%rd29, %r53, 4;
	add.s64 	%rd30, %rd1, %rd29;
	ld.global.u32 	%r54, [%rd30];
	ld.global.u32 	%r55, [%rd2];
	add.s32 	%r56, %r55, %r54;
	st.global.u32 	[%rd2], %r56;
$L__BB1_26:
	bar.sync 	0;
	setp.gt.u32 	%p14, %r1, 63;
	@%p14 bra 	$L__BB1_28;
	sub.s32 	%r57, 127, %r1;
	mul.wide.u32 	%rd31, %r57, 4;
	add.s64 	%rd32, %rd1, %rd31;
	ld.global.u32 	%r58, [%rd32];
	ld.global.u32 	%r59, [%rd2];
	add.s32 	%r60, %r59, %r58;
	st.global.u32 	[%rd2], %r60;
$L__BB1_28:
	bar.sync 	0;
	setp.gt.u32 	%p15, %r1, 31;
	@%p15 bra 	$L__BB1_30;
	sub.s32 	%r61, 63, %r1;
	mul.wide.u32 	%rd33, %r61, 4;
	add.s64 	%rd34, %rd1, %rd33;
	ld.global.u32 	%r62, [%rd34];
	ld.global.u32 	%r63, [%rd2];
	add.s32 	%r64, %r63, %r62;
	st.global.u32 	[%rd2], %r64;
$L__BB1_30:
	bar.sync 	0;
	setp.gt.u32 	%p16, %r1, 15;
	@%p16 bra 	$L__BB1_32;
	sub.s32 	%r65, 31, %r1;
	mul.wide.u32 	%rd35, %r65, 4;
	add.s64 	%rd36, %rd1, %rd35;
	ld.global.u32 	%r66, [%rd36];
	ld.global.u32 	%r67, [%rd2];
	add.s32 	%r68, %r67, %r66;
	st.global.u32 	[%rd2], %r68;
$L__BB1_32:
	bar.sync 	0;
	setp.gt.u32 	%p17, %r1, 7;
	@%p17 bra 	$L__BB1_34;
	sub.s32 	%r69, 15, %r1;
	mul.wide.u32 	%rd37, %r69, 4;
	add.s64 	%rd38, %rd1, %rd37;
	ld.global.u32 	%r70, [%rd38];
	ld.global.u32 	%r71, [%rd2];
	add.s32 	%r72, %r71, %r70;
	st.global.u32 	[%rd2], %r72;
$L__BB1_34:
	bar.sync 	0;
	setp.gt.u32 	%p18, %r1, 3;
	@%p18 bra 	$L__BB1_36;
	sub.s32 	%r73, 7, %r1;
	mul.wide.u32 	%rd39, %r73, 4;
	add.s64 	%rd40, %rd1, %rd39;
	ld.global.u32 	%r74, [%rd40];
	ld.global.u32 	%r75, [%rd2];
	add.s32 	%r76, %r75, %r74;
	st.global.u32 	[%rd2], %r76;
$L__BB1_36:
	bar.sync 	0;
	setp.gt.u32 	%p19, %r1, 1;
	@%p19 bra 	$L__BB1_38;
	sub.s32 	%r77, 3, %r1;
	mul.wide.u32 	%rd41, %r77, 4;
	add.s64 	%rd42, %rd1, %rd41;
	ld.global.u32 	%r78, [%rd42];
	ld.global.u32 	%r79, [%rd2];
	add.s32 	%r80, %r79, %r78;
	st.global.u32 	[%rd2], %r80;
$L__BB1_38:
	bar.sync 	0;
	setp.ne.s32 	%p20, %r1, 0;
	@%p20 bra 	$L__BB1_40;
	ld.global.u32 	%r81, [%rd1+4];
	ld.global.u32 	%r82, [%rd2];
	add.s32 	%r83, %r82, %r81;
	st.global.u32 	[%rd2], %r83;
$L__BB1_40:
	setp.ne.s32 	%p21, %r1, 0;
	bar.sync 	0;
	@%p21 bra 	$L__BB1_42;
	ld.global.u32 	%r84, [%rd1];
	add.u64 	%rd43, %SP, 0;
	add.u64 	%rd44, %SPL, 0;
	st.local.u32 	[%rd44], %r84;
	mov.u64 	%rd45, $str;
	cvta.global.u64 	%rd46, %rd45;
	{ // callseq 1, 0
	.param .b64 param0;
	st.param.b64 	[param0], %rd46;
	.param .b64 param1;
	st.param.b64 	[param1], %rd43;
	.param .b32 retval0;
	call.uni (retval0), 
	vprintf, 
	(
	param0, 
	param1
	);
	ld.param.b32 	%r85, [retval0];
	} // callseq 1
$L__BB1_42:
	ret;

}
	// .globl	_Z13RKConsecutivePj
.visible .entry _Z13RKConsecutivePj(
	.param .u64 .ptr .align 1 _Z13RKConsecutivePj_param_0
)
{
	.local .align 8 .b8 	__local_depot2[8];
	.reg .b64 	%SP;
	.reg .b64 	%SPL;
	.reg .pred 	%p<22>;
	.reg .b32 	%r<87>;
	.reg .b64 	%rd<45>;

	mov.u64 	%SPL, __local_depot2;
	cvta.local.u64 	%SP, %SPL;
	ld.param.u64 	%rd2, [_Z13RKConsecutivePj_param_0];
	cvta.to.global.u64 	%rd1, %rd2;
	mov.u32 	%r2, %ctaid.x;
	mov.u32 	%r3, %ntid.x;
	mov.u32 	%r4, %tid.x;
	mad.lo.s32 	%r1, %r2, %r3, %r4;
	setp.gt.u32 	%p1, %r1, 524287;
	@%p1 bra 	$L__BB2_2;
	shl.b32 	%r5, %r1, 1;
	mul.wide.u32 	%rd3, %r5, 4;
	add.s64 	%rd4, %rd1, %rd3;
	ld.global.u32 	%r6, [%rd4+4];
	ld.global.u32 	%r7, [%rd4];
	add.s32 	%r8, %r7, %r6;
	st.global.u32 	[%rd4], %r8;
$L__BB2_2:
	bar.sync 	0;
	setp.gt.u32 	%p2, %r1, 262143;
	@%p2 bra 	$L__BB2_4;
	shl.b32 	%r9, %r1, 2;
	mul.wide.u32 	%rd5, %r9, 4;
	add.s64 	%rd6, %rd1, %rd5;
	ld.global.u32 	%r10, [%rd6+8];
	ld.global.u32 	%r11, [%rd6];
	add.s32 	%r12, %r11, %r10;
	st.global.u32 	[%rd6], %r12;
$L__BB2_4:
	bar.sync 	0;
	setp.gt.u32 	%p3, %r1, 131071;
	@%p3 bra 	$L__BB2_6;
	shl.b32 	%r13, %r1, 3;
	mul.wide.u32 	%rd7, %r13, 4;
	add.s64 	%rd8, %rd1, %rd7;
	ld.global.u32 	%r14, [%rd8+16];
	ld.global.u32 	%r15, [%rd8];
	add.s32 	%r16, %r15, %r14;
	st.global.u32 	[%rd8], %r16;
$L__BB2_6:
	bar.sync 	0;
	setp.gt.u32 	%p4, %r1, 65535;
	@%p4 bra 	$L__BB2_8;
	shl.b32 	%r17, %r1, 4;
	mul.wide.u32 	%rd9, %r17, 4;
	add.s64 	%rd10, %rd1, %rd9;
	ld.global.u32 	%r18, [%rd10+32];
	ld.global.u32 	%r19, [%rd10];
	add.s32 	%r20, %r19, %r18;
	st.global.u32 	[%rd10], %r20;
$L__BB2_8:
	bar.sync 	0;
	setp.gt.u32 	%p5, %r1, 32767;
	@%p5 bra 	$L__BB2_10;
	shl.b32 	%r21, %r1, 5;
	mul.wide.u32 	%rd11, %r21, 4;
	add.s64 	%rd12, %rd1, %rd11;
	ld.global.u32 	%r22, [%rd12+64];
	ld.global.u32 	%r23, [%rd12];
	add.s32 	%r24, %r23, %r22;
	st.global.u32 	[%rd12], %r24;
$L__BB2_10:
	bar.sync 	0;
	setp.gt.u32 	%p6, %r1, 16383;
	@%p6 bra 	$L__BB2_12;
	shl.b32 	%r25, %r1, 6;
	mul.wide.u32 	%rd13, %r25, 4;
	add.s64 	%rd14, %rd1, %rd13;
	ld.global.u32 	%r26, [%rd14+128];
	ld.global.u32 	%r27, [%rd14];
	add.s32 	%r28, %r27, %r26;
	st.global.u32 	[%rd14], %r28;
$L__BB2_12:
	bar.sync 	0;
	setp.gt.u32 	%p7, %r1, 8191;
	@%p7 bra 	$L__BB2_14;
	shl.b32 	%r29, %r1, 7;
	mul.wide.u32 	%rd15, %r29, 4;
	add.s64 	%rd16, %rd1, %rd15;
	ld.global.u32 	%r30, [%rd16+256];
	ld.global.u32 	%r31, [%rd16];
	add.s32 	%r32, %r31, %r30;
	st.global.u32 	[%rd16], %r32;
$L__BB2_14:
	bar.sync 	0;
	setp.gt.u32 	%p8, %r1, 4095;
	@%p8 bra 	$L__BB2_16;
	shl.b32 	%r33, %r1, 8;
	mul.wide.u32 	%rd17, %r33, 4;
	add.s64 	%rd18, %rd1, %rd17;
	ld.global.u32 	%r34, [%rd18+512];
	ld.global.u32 	%r35, [%rd18];
	add.s32 	%r36, %r35, %r34;
	st.global.u32 	[%rd18], %r36;
$L__BB2_16:
	bar.sync 	0;
	setp.gt.u32 	%p9, %r1, 2047;
	@%p9 bra 	$L__BB2_18;
	shl.b32 	%r37, %r1, 9;
	mul.wide.u32 	%rd19, %r37, 4;
	add.s64 	%rd20, %rd1, %rd19;
	ld.global.u32 	%r38, [%rd20+1024];
	ld.global.u32 	%r39, [%rd20];
	add.s32 	%r40, %r39, %r38;
	st.global.u32 	[%rd20], %r40;
$L__BB2_18:
	bar.sync 	0;
	setp.gt.u32 	%p10, %r1, 1023;
	@%p10 bra 	$L__BB2_20;
	shl.b32 	%r41, %r1, 10;
	mul.wide.u32 	%rd21, %r41, 4;
	add.s64 	%rd22, %rd1, %rd21;
	ld.global.u32 	%r42, [%rd22+2048];
	ld.global.u32 	%r43, [%rd22];
	add.s32 	%r44, %r43, %r42;
	st.global.u32 	[%rd22], %r44;
$L__BB2_20:
	bar.sync 	0;
	setp.gt.u32 	%p11, %r1, 511;
	@%p11 bra 	$L__BB2_22;
	shl.b32 	%r45, %r1, 11;
	mul.wide.u32 	%rd23, %r45, 4;
	add.s64 	%rd24, %rd1, %rd23;
	ld.global.u32 	%r46, [%rd24+4096];
	ld.global.u32 	%r47, [%rd24];
	add.s32 	%r48, %r47, %r46;
	st.global.u32 	[%rd24], %r48;
$L__BB2_22:
	bar.sync 	0;
	setp.gt.u32 	%p12, %r1, 255;
	@%p12 bra 	$L__BB2_24;
	shl.b32 	%r49, %r1, 12;
	mul.wide.u32 	%rd25, %r49, 4;
	add.s64 	%rd26, %rd1, %rd25;
	ld.global.u32 	%r50, [%rd26+8192];
	ld.global.u32 	%r51, [%rd26];
	add.s32 	%r52, %r51, %r50;
	st.global.u32 	[%rd26], %r52;
$L__BB2_24:
	bar.sync 	0;
	setp.gt.u32 	%p13, %r1, 127;
	@%p13 bra 	$L__BB2_26;
	shl.b32 	%r53, %r1, 13;
	mul.wide.u32 	%rd27, %r53, 4;
	add.s64 	%rd28, %rd1, %rd27;
	ld.global.u32 	%r54, [%rd28+16384];
	ld.global.u32 	%r55, [%rd28];
	add.s32 	%r56, %r55, %r54;
	st.global.u32 	[%rd28], %r56;
$L__BB2_26:
	bar.sync 	0;
	setp.gt.u32 	%p14, %r1, 63;
	@%p14 bra 	$L__BB2_28;
	shl.b32 	%r57, %r1, 14;
	mul.wide.u32 	%rd29, %r57, 4;
	add.s64 	%rd30, %rd1, %rd29;
	ld.global.u32 	%r58, [%rd30+32768];
	ld.global.u32 	%r59, [%rd30];
	add.s32 	%r60, %r59, %r58;
	st.global.u32 	[%rd30], %r60;
$L__BB2_28:
	bar.sync 	0;
	setp.gt.u32 	%p15, %r1, 31;
	@%p15 bra 	$L__BB2_30;
	shl.b32 	%r61, %r1, 15;
	mul.wide.u32 	%rd31, %r61, 4;
	add.s64 	%rd32, %rd1, %rd31;
	ld.global.u32 	%r62, [%rd32+65536];
	ld.global.u32 	%r63, [%rd32];
	add.s32 	%r64, %r63, %r62;
	st.global.u32 	[%rd32], %r64;
$L__BB2_30:
	bar.sync 	0;
	setp.gt.u32 	%p16, %r1, 15;
	@%p16 bra 	$L__BB2_32;
	shl.b32 	%r65, %r1, 16;
	mul.wide.u32 	%rd33, %r65, 4;
	add.s64 	%rd34, %rd1, %rd33;
	ld.global.u32 	%r66, [%rd34+131072];
	ld.global.u32 	%r67, [%rd34];
	add.s32 	%r68, %r67, %r66;
	st.global.u32 	[%rd34], %r68;
$L__BB2_32:
	bar.sync 	0;
	setp.gt.u32 	%p17, %r1, 7;
	@%p17 bra 	$L__BB2_34;
	shl.b32 	%r69, %r1, 17;
	mul.wide.u32 	%rd35, %r69, 4;
	add.s64 	%rd36, %rd1, %rd35;
	ld.global.u32 	%r70, [%rd36+262144];
	ld.global.u32 	%r71, [%rd36];
	add.s32 	%r72, %r71, %r70;
	st.global.u32 	[%rd36], %r72;
$L__BB2_34:
	bar.sync 	0;
	setp.gt.u32 	%p18, %r1, 3;
	@%p18 bra 	$L__BB2_36;
	shl.b32 	%r73, %r1, 18;
	mul.wide.u32 	%rd37, %r73, 4;
	add.s64 	%rd38, %rd1, %rd37;
	ld.global.u32 	%r74, [%rd38+524288];
	ld.global.u32 	%r75, [%rd38];
	add.s32 	%r76, %r75, %r74;
	st.global.u32 	[%rd38], %r76;
$L__BB2_36:
	bar.sync 	0;
	setp.gt.u32 	%p19, %r1, 1;
	@%p19 bra 	$L__BB2_38;
	shl.b32 	%r77, %r1, 19;
	mul.wide.u32 	%rd39, %r77, 4;
	add.s64 	%rd40, %rd1, %rd39;
	ld.global.u32 	%r78, [%rd40+1048576];
	ld.global.u32 	%r79, [%rd40];
	add.s32 	%r80, %r79, %r78;
	st.global.u32 	[%rd40], %r80;
$L__BB2_38:
	bar.sync 	0;
	setp.ne.s32 	%p20, %r1, 0;
	@%p20 bra 	$L__BB2_40;
	ld.global.u32 	%r81, [%rd1+2097152];
	ld.global.u32 	%r82, [%rd1];
	add.s32 	%r83, %r82, %r81;
	st.global.u32 	[%rd1], %r83;
$L__BB2_40:
	setp.ne.s32 	%p21, %r1, 0;
	bar.sync 	0;
	@%p21 bra 	$L__BB2_42;
	ld.global.u32 	%r84, [%rd1];
	add.u64 	%rd41, %SP, 0;
	add.u64 	%rd42, %SPL, 0;
	st.local.u32 	[%rd42], %r84;
	mov.u64 	%rd43, $str;
	cvta.global.u64 	%rd44, %rd43;
	{ // callseq 2, 0
	.param .b64 param0;
	st.param.b64 	[param0], %rd44;
	.param .b64 param1;
	st.param.b64 	[param1], %rd41;
	.param .b32 retval0;
	call.uni (retval0), 
	vprintf, 
	(
	param0, 
	param1
	);
	ld.param.b32 	%r85, [retval0];
	} // callseq 2
$L__BB2_42:
	ret;

}


// ===== COMPILED SASS (sm_100) =====

	.target	sm_100

	.elftype	@"ET_EXEC"


//--------------------- .note.nv.tkinfo           --------------------------
	.section	.note.nv.tkinfo,"",@"SHT_NOTE"
	.sectionflags	@"SHF_NOTE_NV_TKINFO"
	.tkinfo
        /*0018*/ 	.word	0x00000002
        /*0030*/ 	.string	""
        /*0030*/ 	.string	"ptxas"
        /*0030*/ 	.string	"Cuda compilation tools, release 13.0, V13.0.88"
        /*0030*/ 	.string	"Build cuda_13.0.r13.0/compiler.36424714_0"
        /*0030*/ 	.string	"-arch sm_100 -m 64 "



//--------------------- .note.nv.cuinfo           --------------------------
	.section	.note.nv.cuinfo,"",@"SHT_NOTE"
	.sectionflags	@"SHF_NOTE_NV_CUINFO"
        /*0018*/ 	.short	0x0002
        /*001a*/ 	.short	0x0064
        /*001c*/ 	.short	0x0082
	.zero		2


//--------------------- .nv.info                  --------------------------
	.section	.nv.info,"",@"SHT_CUDA_INFO"
	.align	4


	//----- nvinfo : EIATTR_REGCOUNT
	.align		4
        /*0000*/ 	.byte	0x04, 0x2f
        /*0002*/ 	.short	(.L_2 - .L_1)
	.align		4
.L_1:
        /*0004*/ 	.word	index@(_Z10RKPlusNBy2Pj)
        /*0008*/ 	.word	0x00000018


	//----- nvinfo : EIATTR_FRAME_SIZE
	.align		4
.L_2:
        /*000c*/ 	.byte	0x04, 0x11
        /*000e*/ 	.short	(.L_4 - .L_3)
	.align		4
.L_3:
        /*0010*/ 	.word	index@(_Z10RKPlusNBy2Pj)
        /*0014*/ 	.word	0x00000008


	//----- nvinfo : EIATTR_REGCOUNT
	.align		4
.L_4:
        /*0018*/ 	.byte	0x04, 0x2f
        /*001a*/ 	.short	(.L_6 - .L_5)
	.align		4
.L_5:
        /*001c*/ 	.word	index@(_Z9RKNminusIPj)
        /*0020*/ 	.word	0x00000018


	//----- nvinfo : EIATTR_FRAME_SIZE
	.align		4
.L_6:
        /*0024*/ 	.byte	0x04, 0x11
        /*0026*/ 	.short	(.L_8 - .L_7)
	.align		4
.L_7:
        /*0028*/ 	.word	index@(_Z9RKNminusIPj)
        /*002c*/ 	.word	0x00000008


	//----- nvinfo : EIATTR_REGCOUNT
	.align		4
.L_8:
        /*0030*/ 	.byte	0x04, 0x2f
        /*0032*/ 	.short	(.L_10 - .L_9)
	.align		4
.L_9:
        /*0034*/ 	.word	index@(_Z13RKConsecutivePj)
        /*0038*/ 	.word	0x00000018


	//----- nvinfo : EIATTR_FRAME_SIZE
	.align		4
.L_10:
        /*003c*/ 	.byte	0x04, 0x11
        /*003e*/ 	.short	(.L_12 - .L_11)
	.align		4
.L_11:
        /*0040*/ 	.word	index@(_Z13RKConsecutivePj)
        /*0044*/ 	.word	0x00000008


	//----- nvinfo : EIATTR_MIN_STACK_SIZE
	.align		4
.L_12:
        /*0048*/ 	.byte	0x04, 0x12
        /*004a*/ 	.short	(.L_14 - .L_13)
	.align		4
.L_13:
        /*004c*/ 	.word	index@(_Z13RKConsecutivePj)
        /*0050*/ 	.word	0x00000008


	//----- nvinfo : EIATTR_MIN_STACK_SIZE
	.align		4
.L_14:
        /*0054*/ 	.byte	0x04, 0x12
        /*0056*/ 	.short	(.L_16 - .L_15)
	.align		4
.L_15:
        /*0058*/ 	.word	index@(_Z9RKNminusIPj)
        /*005c*/ 	.word	0x00000008


	//----- nvinfo : EIATTR_MIN_STACK_SIZE
	.align		4
.L_16:
        /*0060*/ 	.byte	0x04, 0x12
        /*0062*/ 	.short	(.L_18 - .L_17)
	.align		4
.L_17:
        /*0064*/ 	.word	index@(_Z10RKPlusNBy2Pj)
        /*0068*/ 	.word	0x00000008
.L_18:


//--------------------- .nv.compat                --------------------------
	.section	.nv.compat,"",@"SHT_CUDA_COMPAT_INFO"
	.align	4
        /*0000*/ 	.byte	0x02, 0x09, 0x00, 0x00, 0x02, 0x02, 0x01, 0x00, 0x02, 0x05, 0x05, 0x00, 0x03, 0x07, 0x01, 0x01
        /*0010*/ 	.byte	0x02, 0x03, 0x00, 0x00, 0x02, 0x06, 0x01, 0x00, 0x04, 0x0b, 0x08, 0x00, 0x09, 0x00, 0x00, 0x00
        /*0020*/ 	.byte	0x00, 0x00, 0x00, 0x00


//--------------------- .nv.info._Z13RKConsecutivePj --------------------------
	.section	.nv.info._Z13RKConsecutivePj,"",@"SHT_CUDA_INFO"
	.sectionflags	@""
	.align	4


	//----- nvinfo : EIATTR_CUDA_API_VERSION
	.align		4
        /*0000*/ 	.byte	0x04, 0x37
        /*0002*/ 	.short	(.L_20 - .L_19)
.L_19:
        /*0004*/ 	.word	0x00000082


	//----- nvinfo : EIATTR_KPARAM_INFO
	.align		4
.L_20:
        /*0008*/ 	.byte	0x04, 0x17
        /*000a*/ 	.short	(.L_22 - .L_21)
.L_21:
        /*000c*/ 	.word	0x00000000
        /*0010*/ 	.short	0x0000
        /*0012*/ 	.short	0x0000
        /*0014*/ 	.byte	0x00, 0xf5, 0x21, 0x00


	//----- nvinfo : EIATTR_SPARSE_MMA_MASK
	.align		4
.L_22:
        /*0018*/ 	.byte	0x03, 0x50
        /*001a*/ 	.short	0x0000


	//----- nvinfo : EIATTR_MAXREG_COUNT
	.align		4
        /*001c*/ 	.byte	0x03, 0x1b
        /*001e*/ 	.short	0x00ff


	//----- nvinfo : EIATTR_NUM_BARRIERS
	.align		4
        /*0020*/ 	.byte	0x02, 0x4c
        /*0022*/ 	.byte	0x01
	.zero		1


	//----- nvinfo : EIATTR_EXTERNS
	.align		4
        /*0024*/ 	.byte	0x04, 0x0f
        /*0026*/ 	.short	(.L_24 - .L_23)


	//   ....[0]....
	.align		4
.L_23:
        /*0028*/ 	.word	index@(vprintf)


	//----- nvinfo : EIATTR_MERCURY_ISA_VERSION
	.align		4
.L_24:
        /*002c*/ 	.byte	0x03, 0x5f
        /*002e*/ 	.short	0x0101


	//----- nvinfo : EIATTR_VRC_CTA_INIT_COUNT
	.align		4
        /*0030*/ 	.byte	0x02, 0x4a
	.zero		1
	.zero		1


	//----- nvinfo : EIATTR_SYSCALL_OFFSETS
	.align		4
        /*0034*/ 	.byte	0x04, 0x46
        /*0036*/ 	.short	(.L_26 - .L_25)


	//   ....[0]....
.L_25:
        /*0038*/ 	.word	0x00000ca0


	//----- nvinfo : EIATTR_EXIT_INSTR_OFFSETS
	.align		4
.L_26:
        /*003c*/ 	.byte	0x04, 0x1c
        /*003e*/ 	.short	(.L_28 - .L_27)


	//   ....[0]....
.L_27:
        /*0040*/ 	.word	0x00000c00


	//   ....[1]....
        /*0044*/ 	.word	0x00000cb0


	//----- nvinfo : EIATTR_CRS_STACK_SIZE
	.align		4
.L_28:
        /*0048*/ 	.byte	0x04, 0x1e
        /*004a*/ 	.short	(.L_30 - .L_29)
.L_29:
        /*004c*/ 	.word	0x00000000


	//----- nvinfo : EIATTR_CBANK_PARAM_SIZE
	.align		4
.L_30:
        /*0050*/ 	.byte	0x03, 0x19
        /*0052*/ 	.short	0x0008


	//----- nvinfo : EIATTR_PARAM_CBANK
	.align		4
        /*0054*/ 	.byte	0x04, 0x0a
        /*0056*/ 	.short	(.L_32 - .L_31)
	.align		4
.L_31:
        /*0058*/ 	.word	index@(.nv.constant0._Z13RKConsecutivePj)
        /*005c*/ 	.short	0x0380
        /*005e*/ 	.short	0x0008


	//----- nvinfo : EIATTR_SW_WAR
	.align		4
.L_32:
        /*0060*/ 	.byte	0x04, 0x36
        /*0062*/ 	.short	(.L_34 - .L_33)
.L_33:
        /*0064*/ 	.word	0x00000008
.L_34:


//--------------------- .nv.info._Z9RKNminusIPj   --------------------------
	.section	.nv.info._Z9RKNminusIPj,"",@"SHT_CUDA_INFO"
	.sectionflags	@""
	.align	4


	//----- nvinfo : EIATTR_CUDA_API_VERSION
	.align		4
        /*0000*/ 	.byte	0x04, 0x37
        /*0002*/ 	.short	(.L_36 - .L_35)
.L_35:
        /*0004*/ 	.word	0x00000082


	//----- nvinfo : EIATTR_KPARAM_INFO
	.align		4
.L_36:
        /*0008*/ 	.byte	0x04, 0x17
        /*000a*/ 	.short	(.L_38 - .L_37)
.L_37:
        /*000c*/ 	.word	0x00000000
        /*0010*/ 	.short	0x0000
        /*0012*/ 	.short	0x0000
        /*0014*/ 	.byte	0x00, 0xf5, 0x21, 0x00


	//----- nvinfo : EIATTR_SPARSE_MMA_MASK
	.align		4
.L_38:
        /*0018*/ 	.byte	0x03, 0x50
        /*001a*/ 	.short	0x0000


	//----- nvinfo : EIATTR_MAXREG_COUNT
	.align		4
        /*001c*/ 	.byte	0x03, 0x1b
        /*001e*/ 	.short	0x00ff


	//----- nvinfo : EIATTR_NUM_BARRIERS
	.align		4
        /*0020*/ 	.byte	0x02, 0x4c
        /*0022*/ 	.byte	0x01
	.zero		1


	//----- nvinfo : EIATTR_EXTERNS
	.align		4
        /*0024*/ 	.byte	0x04, 0x0f
        /*0026*/ 	.short	(.L_40 - .L_39)


	//   ....[0]....
	.align		4
.L_39:
        /*0028*/ 	.word	index@(vprintf)


	//----- nvinfo : EIATTR_MERCURY_ISA_VERSION
	.align		4
.L_40:
        /*002c*/ 	.byte	0x03, 0x5f
        /*002e*/ 	.short	0x0101


	//----- nvinfo : EIATTR_VRC_CTA_INIT_COUNT
	.align		4
        /*0030*/ 	.byte	0x02, 0x4a
	.zero		1
	.zero		1


	//----- nvinfo : EIATTR_SYSCALL_OFFSETS
	.align		4
        /*0034*/ 	.byte	0x04, 0x46
        /*0036*/ 	.short	(.L_42 - .L_41)


	//   ....[0]....
.L_41:
        /*0038*/ 	.word	0x00000b90


	//----- nvinfo : EIATTR_EXIT_INSTR_OFFSETS
	.align		4
.L_42:
        /*003c*/ 	.byte	0x04, 0x1c
        /*003e*/ 	.short	(.L_44 - .L_43)


	//   ....[0]....
.L_43:
        /*0040*/ 	.word	0x00000af0


	//   ....[1]....
        /*0044*/ 	.word	0x00000ba0


	//----- nvinfo : EIATTR_CRS_STACK_SIZE
	.align		4
.L_44:
        /*0048*/ 	.byte	0x04, 0x1e
        /*004a*/ 	.short	(.L_46 - .L_45)
.L_45:
        /*004c*/ 	.word	0x00000000


	//----- nvinfo : EIATTR_CBANK_PARAM_SIZE
	.align		4
.L_46:
        /*0050*/ 	.byte	0x03, 0x19
        /*0052*/ 	.short	0x0008


	//----- nvinfo : EIATTR_PARAM_CBANK
	.align		4
        /*0054*/ 	.byte	0x04, 0x0a
        /*0056*/ 	.short	(.L_48 - .L_47)
	.align		4
.L_47:
        /*0058*/ 	.word	index@(.nv.constant0._Z9RKNminusIPj)
        /*005c*/ 	.short	0x0380
        /*005e*/ 	.short	0x0008


	//----- nvinfo : EIATTR_SW_WAR
	.align		4
.L_48:
        /*0060*/ 	.byte	0x04, 0x36
        /*0062*/ 	.short	(.L_50 - .L_49)
.L_49:
        /*0064*/ 	.word	0x00000008
.L_50:


//--------------------- .nv.info._Z10RKPlusNBy2Pj --------------------------
	.section	.nv.info._Z10RKPlusNBy2Pj,"",@"SHT_CUDA_INFO"
	.sectionflags	@""
	.align	4


	//----- nvinfo : EIATTR_CUDA_API_VERSION
	.align		4
        /*0000*/ 	.byte	0x04, 0x37
        /*0002*/ 	.short	(.L_52 - .L_51)
.L_51:
        /*0004*/ 	.word	0x00000082


	//----- nvinfo : EIATTR_KPARAM_INFO
	.align		4
.L_52:
        /*0008*/ 	.byte	0x04, 0x17
        /*000a*/ 	.short	(.L_54 - .L_53)
.L_53:
        /*000c*/ 	.word	0x00000000
        /*0010*/ 	.short	0x0000
        /*0012*/ 	.short	0x0000
        /*0014*/ 	.byte	0x00, 0xf5, 0x21, 0x00


	//----- nvinfo : EIATTR_SPARSE_MMA_MASK
	.align		4
.L_54:
        /*0018*/ 	.byte	0x03, 0x50
        /*001a*/ 	.short	0x0000


	//----- nvinfo : EIATTR_MAXREG_COUNT
	.align		4
        /*001c*/ 	.byte	0x03, 0x1b
        /*001e*/ 	.short	0x00ff


	//----- nvinfo : EIATTR_NUM_BARRIERS
	.align		4
        /*0020*/ 	.byte	0x02, 0x4c
        /*0022*/ 	.byte	0x01
	.zero		1


	//----- nvinfo : EIATTR_EXTERNS
	.align		4
        /*0024*/ 	.byte	0x04, 0x0f
        /*0026*/ 	.short	(.L_56 - .L_55)


	//   ....[0]....
	.align		4
.L_55:
        /*0028*/ 	.word	index@(vprintf)


	//----- nvinfo : EIATTR_MERCURY_ISA_VERSION
	.align		4
.L_56:
        /*002c*/ 	.byte	0x03, 0x5f
        /*002e*/ 	.short	0x0101


	//----- nvinfo : EIATTR_VRC_CTA_INIT_COUNT
	.align		4
        /*0030*/ 	.byte	0x02, 0x4a
	.zero		1
	.zero		1


	//----- nvinfo : EIATTR_SYSCALL_OFFSETS
	.align		4
        /*0034*/ 	.byte	0x04, 0x46
        /*0036*/ 	.short	(.L_58 - .L_57)


	//   ....[0]....
.L_57:
        /*0038*/ 	.word	0x00000930


	//----- nvinfo : EIATTR_EXIT_INSTR_OFFSETS
	.align		4
.L_58:
        /*003c*/ 	.byte	0x04, 0x1c
        /*003e*/ 	.short	(.L_60 - .L_59)


	//   ....[0]....
.L_59:
        /*0040*/ 	.word	0x00000890


	//   ....[1]....
        /*0044*/ 	.word	0x00000940


	//----- nvinfo : EIATTR_CRS_STACK_SIZE
	.align		4
.L_60:
        /*0048*/ 	.byte	0x04, 0x1e
        /*004a*/ 	.short	(.L_62 - .L_61)
.L_61:
        /*004c*/ 	.word	0x00000000


	//----- nvinfo : EIATTR_CBANK_PARAM_SIZE
	.align		4
.L_62:
        /*0050*/ 	.byte	0x03, 0x19
        /*0052*/ 	.short	0x0008


	//----- nvinfo : EIATTR_PARAM_CBANK
	.align		4
        /*0054*/ 	.byte	0x04, 0x0a
        /*0056*/ 	.short	(.L_64 - .L_63)
	.align		4
.L_63:
        /*0058*/ 	.word	index@(.nv.constant0._Z10RKPlusNBy2Pj)
        /*005c*/ 	.short	0x0380
        /*005e*/ 	.short	0x0008


	//----- nvinfo : EIATTR_SW_WAR
	.align		4
.L_64:
        /*0060*/ 	.byte	0x04, 0x36
        /*0062*/ 	.short	(.L_66 - .L_65)
.L_65:
        /*0064*/ 	.word	0x00000008
.L_66:


//--------------------- .nv.callgraph             --------------------------
	.section	.nv.callgraph,"",@"SHT_CUDA_CALLGRAPH"
	.align	4
	.sectionentsize	8
	.align		4
        /*0000*/ 	.word	0x00000000
	.align		4
        /*0004*/ 	.word	0xffffffff
	.align		4
        /*0008*/ 	.word	index@(_Z13RKConsecutivePj)
	.align		4
        /*000c*/ 	.word	index@(vprintf)
	.align		4
        /*0010*/ 	.word	index@(_Z9RKNminusIPj)
	.align		4
        /*0014*/ 	.word	index@(vprintf)
	.align		4
        /*0018*/ 	.word	index@(_Z10RKPlusNBy2Pj)
	.align		4
        /*001c*/ 	.word	index@(vprintf)
	.align		4
        /*0020*/ 	.word	0x00000000
	.align		4
        /*0024*/ 	.word	0xfffffffe
	.align		4
        /*0028*/ 	.word	0x00000000
	.align		4
        /*002c*/ 	.word	0xfffffffd
	.align		4
        /*0030*/ 	.word	0x00000000
	.align		4
        /*0034*/ 	.word	0xfffffffc


//--------------------- .nv.constant4             --------------------------
	.section	.nv.constant4,"a",@progbits
	.align	8
	.align		8
.nv.constant4:
        /*0000*/ 	.dword	vprintf
	.align		8
        /*0008*/ 	.dword	$str


//--------------------- .text._Z13RKConsecutivePj --------------------------
	.section	.text._Z13RKConsecutivePj,"ax",@progbits
	.align	128
        .global         _Z13RKConsecutivePj
        .type           _Z13RKConsecutivePj,@function
        .size           _Z13RKConsecutivePj,(.L_x_12 - _Z13RKConsecutivePj)
        .other          _Z13RKConsecutivePj,@"STO_CUDA_ENTRY STV_DEFAULT"
_Z13RKConsecutivePj:
.text._Z13RKConsecutivePj:
[----:B------:R-:W0:Y:S01]  /*0000*/  LDC R1, c[0x0][0x37c] ;  /* 0x0000df00ff017b82 */ /* 0x000e220000000800 */
[----:B------:R-:W1:Y:S01]  /*0010*/  S2R R3, SR_TID.X ;  /* 0x0000000000037919 */ /* 0x000e620000002100 */
[----:B------:R-:W2:Y:S06]  /*0020*/  LDCU UR7, c[0x0][0x2fc] ;  /* 0x00005f80ff0777ac */ /* 0x000eac0008000800 */
[----:B------:R-:W1:Y:S01]  /*0030*/  S2UR UR4, SR_CTAID.X ;  /* 0x00000000000479c3 */ /* 0x000e620000002500 */
[----:B0-----:R-:W-:-:S07]  /*0040*/  VIADD R1, R1, 0xfffffff8 ;  /* 0xfffffff801017836 */ /* 0x001fce0000000000 */
[----:B------:R-:W1:Y:S02]  /*0050*/  LDC R0, c[0x0][0x360] ;  /* 0x0000d800ff007b82 */ /* 0x000e640000000800 */
[----:B-1----:R-:W-:Y:S01]  /*0060*/  IMAD R0, R0, UR4, R3 ;  /* 0x0000000400007c24 */ /* 0x002fe2000f8e0203 */
[----:B------:R-:W0:Y:S04]  /*0070*/  LDCU.64 UR4, c[0x0][0x358] ;  /* 0x00006b00ff0477ac */ /* 0x000e280008000a00 */
[----:B------:R-:W-:-:S13]  /*0080*/  ISETP.GT.U32.AND P0, PT, R0, 0x7ffff, PT ;  /* 0x0007ffff0000780c */ /* 0x000fda0003f04070 */
[----:B------:R-:W1:Y:S01]  /*0090*/  @!P0 LDC.64 R2, c[0x0][0x380] ;  /* 0x0000e000ff028b82 */ /* 0x000e620000000a00 */
[----:B------:R-:W-:-:S04]  /*00a0*/  @!P0 IMAD.SHL.U32 R5, R0, 0x2, RZ ;  /* 0x0000000200058824 */ /* 0x000fc800078e00ff */
[----:B-1----:R-:W-:-:S05]  /*00b0*/  @!P0 IMAD.WIDE.U32 R2, R5, 0x4, R2 ;  /* 0x0000000405028825 */ /* 0x002fca00078e0002 */
[----:B0-----:R-:W3:Y:S04]  /*00c0*/  @!P0 LDG.E R6, desc[UR4][R2.64+0x4] ;  /* 0x0000040402068981 */ /* 0x001ee8000c1e1900 */
[----:B------:R-:W3:Y:S01]  /*00d0*/  @!P0 LDG.E R7, desc[UR4][R2.64] ;  /* 0x0000000402078981 */ /* 0x000ee2000c1e1900 */
[----:B------:R-:W-:-:S13]  /*00e0*/  ISETP.GT.U32.AND P1, PT, R0, 0x3ffff, PT ;  /* 0x0003ffff0000780c */ /* 0x000fda0003f24070 */
[----:B------:R-:W0:Y:S01]  /*00f0*/  @!P1 LDC.64 R4, c[0x0][0x380] ;  /* 0x0000e000ff049b82 */ /* 0x000e220000000a00 */
[----:B------:R-:W-:-:S05]  /*0100*/  @!P1 SHF.L.U32 R11, R0, 0x2, RZ ;  /* 0x00000002000b9819 */ /* 0x000fca00000006ff */
[----:B0-----:R-:W-:-:S04]  /*0110*/  @!P1 IMAD.WIDE.U32 R4, R11, 0x4, R4 ;  /* 0x000000040b049825 */ /* 0x001fc800078e0004 */
[----:B---3--:R-:W-:-:S05]  /*0120*/  @!P0 IMAD.IADD R9, R6, 0x1, R7 ;  /* 0x0000000106098824 */ /* 0x008fca00078e0207 */
[----:B------:R0:W-:Y:S01]  /*0130*/  @!P0 STG.E desc[UR4][R2.64], R9 ;  /* 0x0000000902008986 */ /* 0x0001e2000c101904 */
[----:B------:R-:W-:Y:S06]  /*0140*/  BAR.SYNC.DEFER_BLOCKING 0x0 ;  /* 0x0000000000007b1d */ /* 0x000fec0000010000 */
[----:B------:R-:W3:Y:S04]  /*0150*/  @!P1 LDG.E R8, desc[UR4][R4.64+0x8] ;  /* 0x0000080404089981 */ /* 0x000ee8000c1e1900 */
[----:B------:R-:W3:Y:S01]  /*0160*/  @!P1 LDG.E R11, desc[UR4][R4.64] ;  /* 0x00000004040b9981 */ /* 0x000ee2000c1e1900 */
[----:B------:R-:W-:-:S13]  /*0170*/  ISETP.GT.U32.AND P0, PT, R0, 0x1ffff, PT ;  /* 0x0001ffff0000780c */ /* 0x000fda0003f04070 */
[----:B------:R-:W1:Y:S01]  /*0180*/  @!P0 LDC.64 R6, c[0x0][0x380] ;  /* 0x0000e000ff068b82 */ /* 0x000e620000000a00 */
[----:B------:R-:W-:-:S05]  /*0190*/  @!P0 SHF.L.U32 R13, R0, 0x3, RZ ;  /* 0x00000003000d8819 */ /* 0x000fca00000006ff */
[----:B-1----:R-:W-:-:S04]  /*01a0*/  @!P0 IMAD.WIDE.U32 R6, R13, 0x4, R6 ;  /* 0x000000040d068825 */ /* 0x002fc800078e0006 */
[----:B---3--:R-:W-:-:S05]  /*01b0*/  @!P1 IMAD.IADD R11, R8, 0x1, R11 ;  /* 0x00000001080b9824 */ /* 0x008fca00078e020b */
[----:B------:R1:W-:Y:S01]  /*01c0*/  @!P1 STG.E desc[UR4][R4.64], R11 ;  /* 0x0000000b04009986 */ /* 0x0003e2000c101904 */
[----:B------:R-:W-:Y:S06]  /*01d0*/  BAR.SYNC.DEFER_BLOCKING 0x0 ;  /* 0x0000000000007b1d */ /* 0x000fec0000010000 */
[----:B------:R-:W3:Y:S04]  /*01e0*/  @!P0 LDG.E R8, desc[UR4][R6.64+0x10] ;  /* 0x0000100406088981 */ /* 0x000ee8000c1e1900 */
[----:B0-----:R-:W3:Y:S01]  /*01f0*/  @!P0 LDG.E R9, desc[UR4][R6.64] ;  /* 0x0000000406098981 */ /* 0x001ee2000c1e1900 */
        /* <DEDUP_REMOVED lines=8> */
[----:B-1----:R-:W3:Y:S01]  /*0280*/  @!P1 LDG.E R11, desc[UR4][R2.64] ;  /* 0x00000004020b9981 */ /* 0x002ee2000c1e1900 */
        /* <DEDUP_REMOVED lines=135> */
[----:B------:R-:W0:Y:S01]  /*0b00*/  LDCU UR6, c[0x0][0x2f8] ;  /* 0x00005f00ff0677ac */ /* 0x000e220008000800 */
[----:B------:R-:W-:Y:S01]  /*0b10*/  ISETP.NE.AND P1, PT, R0, RZ, PT ;  /* 0x000000ff0000720c */ /* 0x000fe20003f25270 */
[----:B------:R-:W-:Y:S01]  /*0b20*/  BSSY.RECONVERGENT B0, `(.L_x_0) ;  /* 0x000000c000007945 */ /* 0x000fe20003800200 */
[----:B0-----:R-:W-:-:S05]  /*0b30*/  IADD3 R6, P2, PT, R1, UR6, RZ ;  /* 0x0000000601067c10 */ /* 0x001fca000ff5e0ff */
[----:B--2---:R-:W-:Y:S01]  /*0b40*/  IMAD.X R7, RZ, RZ, UR7, P2 ;  /* 0x00000007ff077e24 */ /* 0x004fe200090e06ff */
[----:B---3--:R-:W-:-:S05]  /*0b50*/  @!P0 IADD3 R5, PT, PT, R4, R5, RZ ;  /* 0x0000000504058210 */ /* 0x008fca0007ffe0ff */
[----:B------:R1:W-:Y:S01]  /*0b60*/  @!P0 STG.E desc[UR4][R2.64], R5 ;  /* 0x0000000502008986 */ /* 0x0003e2000c101904 */
[----:B------:R-:W-:Y:S06]  /*0b70*/  BAR.SYNC.DEFER_BLOCKING 0x0 ;  /* 0x0000000000007b1d */ /* 0x000fec0000010000 */
[----:B------:R-:W-:Y:S05]  /*0b80*/  @P1 BRA `(.L_x_1) ;  /* 0x0000000000141947 */ /* 0x000fea0003800000 */
[----:B-1----:R-:W0:Y:S02]  /*0b90*/  LDC.64 R2, c[0x0][0x380] ;  /* 0x0000e000ff027b82 */ /* 0x002e240000000a00 */
[----:B0-----:R-:W2:Y:S04]  /*0ba0*/  LDG.E R0, desc[UR4][R2.64+0x200000] ;  /* 0x2000000402007981 */ /* 0x001ea8000c1e1900 */
[----:B------:R-:W2:Y:S02]  /*0bb0*/  LDG.E R5, desc[UR4][R2.64] ;  /* 0x0000000402057981 */ /* 0x000ea4000c1e1900 */
[----:B--2---:R-:W-:-:S05]  /*0bc0*/  IADD3 R5, PT, PT, R0, R5, RZ ;  /* 0x0000000500057210 */ /* 0x004fca0007ffe0ff */
[----:B------:R0:W-:Y:S02]  /*0bd0*/  STG.E desc[UR4][R2.64], R5 ;  /* 0x0000000502007986 */ /* 0x0001e4000c101904 */
.L_x_1:
[----:B------:R-:W-:Y:S05]  /*0be0*/  BSYNC.RECONVERGENT B0 ;  /* 0x0000000000007941 */ /* 0x000fea0003800200 */
.L_x_0:
[----:B------:R-:W-:Y:S06]  /*0bf0*/  BAR.SYNC.DEFER_BLOCKING 0x0 ;  /* 0x0000000000007b1d */ /* 0x000fec0000010000 */
[----:B------:R-:W-:Y:S05]  /*0c00*/  @P1 EXIT ;  /* 0x000000000000194d */ /* 0x000fea0003800000 */
[----:B-1----:R-:W1:Y:S02]  /*0c10*/  LDC.64 R8, c[0x0][0x380] ;  /* 0x0000e000ff087b82 */ /* 0x002e640000000a00 */
[----:B-1----:R-:W2:Y:S01]  /*0c20*/  LDG.E R0, desc[UR4][R8.64] ;  /* 0x0000000408007981 */ /* 0x002ea2000c1e1900 */
[----:B0-----:R-:W-:Y:S01]  /*0c30*/  MOV R2, 0x0 ;  /* 0x0000000000027802 */ /* 0x001fe20000000f00 */
[----:B------:R-:W0:Y:S05]  /*0c40*/  LDCU.64 UR4, c[0x4][0x8] ;  /* 0x01000100ff0477ac */ /* 0x000e2a0008000a00 */
[----:B------:R-:W1:Y:S01]  /*0c50*/  LDC.64 R2, c[0x4][R2] ;  /* 0x0100000002027b82 */ /* 0x000e620000000a00 */
[----:B0-----:R-:W-:Y:S01]  /*0c60*/  IMAD.U32 R4, RZ, RZ, UR4 ;  /* 0x00000004ff047e24 */ /* 0x001fe2000f8e00ff */
[----:B------:R-:W-:Y:S01]  /*0c70*/  MOV R5, UR5 ;  /* 0x0000000500057c02 */ /* 0x000fe20008000f00 */
[----:B-12---:R0:W-:Y:S06]  /*0c80*/  STL [R1], R0 ;  /* 0x0000000001007387 */ /* 0x0061ec0000100800 */
[----:B------:R-:W-:-:S07]  /*0c90*/  LEPC R20, `(.L_x_2) ;  /* 0x000000001014794e */ /* 0x000fce0000000000 */
[----:B0-----:R-:W-:Y:S05]  /*0ca0*/  CALL.ABS.NOINC R2 ;  /* 0x0000000002007343 */ /* 0x001fea0003c00000 */
.L_x_2:
[----:B------:R-:W-:Y:S05]  /*0cb0*/  EXIT ;  /* 0x000000000000794d */ /* 0x000fea0003800000 */
.L_x_3:
[----:B------:R-:W-:-:S00]  /*0cc0*/  BRA `(.L_x_3) ;  /* 0xfffffffc00fc7947 */ /* 0x000fc0000383ffff */
[----:B------:R-:W-:-:S00]  /*0cd0*/  NOP ;  /* 0x0000000000007918 */ /* 0x000fc00000000000 */
        /* <DEDUP_REMOVED lines=10> */
.L_x_12:


//--------------------- .text._Z9RKNminusIPj      --------------------------
	.section	.text._Z9RKNminusIPj,"ax",@progbits
	.align	128
        .global         _Z9RKNminusIPj
        .type           _Z9RKNminusIPj,@function
        .size           _Z9RKNminusIPj,(.L_x_13 - _Z9RKNminusIPj)
        .other          _Z9RKNminusIPj,@"STO_CUDA_ENTRY STV_DEFAULT"
_Z9RKNminusIPj:
.text._Z9RKNminusIPj:
[----:B------:R-:W0:Y:S01]  /*0000*/  LDC R1, c[0x0][0x37c] ;  /* 0x0000df00ff017b82 */ /* 0x000e220000000800 */
[----:B------:R-:W1:Y:S01]  /*0010*/  S2R R0, SR_TID.X ;  /* 0x0000000000007919 */ /* 0x000e620000002100 */
[----:B------:R-:W2:Y:S06]  /*0020*/  LDCU UR7, c[0x0][0x2fc] ;  /* 0x00005f80ff0777ac */ /* 0x000eac0008000800 */
[----:B------:R-:W1:Y:S01]  /*0030*/  S2UR UR4, SR_CTAID.X ;  /* 0x00000000000479c3 */ /* 0x000e620000002500 */
[----:B0-----:R-:W-:-:S07]  /*0040*/  VIADD R1, R1, 0xfffffff8 ;  /* 0xfffffff801017836 */ /* 0x001fce0000000000 */
[----:B------:R-:W1:Y:S08]  /*0050*/  LDC R7, c[0x0][0x360] ;  /* 0x0000d800ff077b82 */ /* 0x000e700000000800 */
[----:B------:R-:W0:Y:S01]  /*0060*/  LDC.64 R4, c[0x0][0x380] ;  /* 0x0000e000ff047b82 */ /* 0x000e220000000a00 */
[----:B-1----:R-:W-:Y:S01]  /*0070*/  IMAD R7, R7, UR4, R0 ;  /* 0x0000000407077c24 */ /* 0x002fe2000f8e0200 */
[----:B------:R-:W1:Y:S04]  /*0080*/  LDCU.64 UR4, c[0x0][0x358] ;  /* 0x00006b00ff0477ac */ /* 0x000e680008000a00 */
[C---:B------:R-:W-:Y:S01]  /*0090*/  ISETP.GT.U32.AND P0, PT, R7.reuse, 0x7ffff, PT ;  /* 0x0007ffff0700780c */ /* 0x040fe20003f04070 */
[----:B0-----:R-:W-:-:S12]  /*00a0*/  IMAD.WIDE.U32 R2, R7, 0x4, R4 ;  /* 0x0000000407027825 */ /* 0x001fd800078e0004 */
[----:B------:R-:W-:Y:S01]  /*00b0*/  @!P0 IADD3 R9, PT, PT, -R7, 0xfffff, RZ ;  /* 0x000fffff07098810 */ /* 0x000fe20007ffe1ff */
[----:B-1----:R-:W3:Y:S04]  /*00c0*/  @!P0 LDG.E R11, desc[UR4][R2.64] ;  /* 0x00000004020b8981 */ /* 0x002ee8000c1e1900 */
[----:B------:R-:W-:-:S06]  /*00d0*/  @!P0 IMAD.WIDE.U32 R8, R9, 0x4, R4 ;  /* 0x0000000409088825 */ /* 0x000fcc00078e0004 */
[----:B------:R-:W3:Y:S01]  /*00e0*/  @!P0 LDG.E R8, desc[UR4][R8.64] ;  /* 0x0000000408088981 */ /* 0x000ee2000c1e1900 */
[----:B------:R-:W-:-:S13]  /*00f0*/  ISETP.GT.U32.AND P1, PT, R7, 0x3ffff, PT ;  /* 0x0003ffff0700780c */ /* 0x000fda0003f24070 */
[----:B------:R-:W-:Y:S01]  /*0100*/  @!P1 IADD3 R15, PT, PT, -R7, 0x7ffff, RZ ;  /* 0x0007ffff070f9810 */ /* 0x000fe20007ffe1ff */
[----:B---3--:R-:W-:-:S05]  /*0110*/  @!P0 IMAD.IADD R13, R8, 0x1, R11 ;  /* 0x00000001080d8824 */ /* 0x008fca00078e020b */
[----:B------:R0:W-:Y:S01]  /*0120*/  @!P0 STG.E desc[UR4][R2.64], R13 ;  /* 0x0000000d02008986 */ /* 0x0001e2000c101904 */
[----:B------:R-:W-:Y:S01]  /*0130*/  @!P1 IMAD.WIDE.U32 R10, R15, 0x4, R4 ;  /* 0x000000040f0a9825 */ /* 0x000fe200078e0004 */
[----:B------:R-:W-:Y:S06]  /*0140*/  BAR.SYNC.DEFER_BLOCKING 0x0 ;  /* 0x0000000000007b1d */ /* 0x000fec0000010000 */
[----:B------:R-:W3:Y:S04]  /*0150*/  @!P1 LDG.E R10, desc[UR4][R10.64] ;  /* 0x000000040a0a9981 */ /* 0x000ee8000c1e1900 */
[----:B------:R-:W3:Y:S01]  /*0160*/  @!P1 LDG.E R15, desc[UR4][R2.64] ;  /* 0x00000004020f9981 */ /* 0x000ee2000c1e1900 */
[----:B------:R-:W-:-:S13]  /*0170*/  ISETP.GT.U32.AND P0, PT, R7, 0x1ffff, PT ;  /* 0x0001ffff0700780c */ /* 0x000fda0003f04070 */
[----:B------:R-:W-:-:S05]  /*0180*/  @!P0 IADD3 R17, PT, PT, -R7, 0x3ffff, RZ ;  /* 0x0003ffff07118810 */ /* 0x000fca0007ffe1ff */
[----:B------:R-:W-:-:S04]  /*0190*/  @!P0 IMAD.WIDE.U32 R8, R17, 0x4, R4 ;  /* 0x0000000411088825 */ /* 0x000fc800078e0004 */
[----:B---3--:R-:W-:-:S05]  /*01a0*/  @!P1 IMAD.IADD R15, R10, 0x1, R15 ;  /* 0x000000010a0f9824 */ /* 0x008fca00078e020f */
[----:B------:R1:W-:Y:S01]  /*01b0*/  @!P1 STG.E desc[UR4][R2.64], R15 ;  /* 0x0000000f02009986 */ /* 0x0003e2000c101904 */
[----:B------:R-:W-:Y:S06]  /*01c0*/  BAR.SYNC.DEFER_BLOCKING 0x0 ;  /* 0x0000000000007b1d */ /* 0x000fec0000010000 */
[----:B------:R-:W3:Y:S04]  /*01d0*/  @!P0 LDG.E R8, desc[UR4][R8.64] ;  /* 0x0000000408088981 */ /* 0x000ee8000c1e1900 */
[----:B0-----:R-:W3:Y:S01]  /*01e0*/  @!P0 LDG.E R13, desc[UR4][R2.64] ;  /* 0x00000004020d8981 */ /* 0x001ee2000c1e1900 */
[----:B------:R-:W-:-:S13]  /*01f0*/  ISETP.GT.U32.AND P1, PT, R7, 0xffff, PT ;  /* 0x0000ffff0700780c */ /* 0x000fda0003f24070 */
[----:B------:R-:W-:-:S05]  /*0200*/  @!P1 IADD3 R11, PT, PT, -R7, 0x1ffff, RZ ;  /* 0x0001ffff070b9810 */ /* 0x000fca0007ffe1ff */
[----:B------:R-:W-:-:S04]  /*0210*/  @!P1 IMAD.WIDE.U32 R10, R11, 0x4, R4 ;  /* 0x000000040b0a9825 */ /* 0x000fc800078e0004 */
[----:B---3--:R-:W-:-:S05]  /*0220*/  @!P0 IMAD.IADD R13, R8, 0x1, R13 ;  /* 0x00000001080d8824 */ /* 0x008fca00078e020d */
[----:B------:R0:W-:Y:S01]  /*0230*/  @!P0 STG.E desc[UR4][R2.64], R13 ;  /* 0x0000000d02008986 */ /* 0x0001e2000c101904 */
[----:B------:R-:W-:Y:S06]  /*0240*/  BAR.SYNC.DEFER_BLOCKING 0x0 ;  /* 0x0000000000007b1d */ /* 0x000fec0000010000 */
[----:B------:R-:W3:Y:S04]  /*0250*/  @!P1 LDG.E R10, desc[UR4][R10.64] ;  /* 0x000000040a0a9981 */ /* 0x000ee8000c1e1900 */
[----:B-1----:R-:W3:Y:S01]  /*0260*/  @!P1 LDG.E R15, desc[UR4][R2.64] ;  /* 0x00000004020f9981 */ /* 0x002ee2000c1e1900 */
        /* <DEDUP_REMOVED lines=34> */
[----:B------:R-:W-:Y:S01]  /*0490*/  @!P0 IMAD.WIDE.U32 R8, R9, 0x4, R4 ;  /* 0x0000000409088825 */ /* 0x000fe200078e0004 */
[----:B---3--:R-:W-:-:S05]  /*04a0*/  @!P1 IADD3 R15, PT, PT, R10, R15, RZ ;  /* 0x0000000f0a0f9210 */ /* 0x008fca0007ffe0ff */
        /* <DEDUP_REMOVED lines=83> */
[----:B------:R-:W3:Y:S01]  /*09e0*/  @!P0 LDG.E R9, desc[UR4][R2.64] ;  /* 0x0000000402098981 */ /* 0x000ee2000c1e1900 */
[----:B------:R-:W1:Y:S01]  /*09f0*/  LDCU UR6, c[0x0][0x2f8] ;  /* 0x00005f00ff0677ac */ /* 0x000e620008000800 */
[----:B------:R-:W-:Y:S01]  /*0a00*/  ISETP.NE.AND P1, PT, R7, RZ, PT ;  /* 0x000000ff0700720c */ /* 0x000fe20003f25270 */
[----:B------:R-:W-:Y:S01]  /*0a10*/  BSSY.RECONVERGENT B0, `(.L_x_4) ;  /* 0x000000c000007945 */ /* 0x000fe20003800200 */
[----:B-1----:R-:W-:-:S04]  /*0a20*/  IADD3 R6, P2, PT, R1, UR6, RZ ;  /* 0x0000000601067c10 */ /* 0x002fc8000ff5e0ff */
[----:B--2---:R-:W-:Y:S01]  /*0a30*/  IADD3.X R7, PT, PT, RZ, UR7, RZ, P2, !PT ;  /* 0x00000007ff077c10 */ /* 0x004fe200097fe4ff */
[----:B---3--:R-:W-:-:S05]  /*0a40*/  @!P0 IMAD.IADD R9, R4, 0x1, R9 ;  /* 0x0000000104098824 */ /* 0x008fca00078e0209 */
[----:B------:R0:W-:Y:S01]  /*0a50*/  @!P0 STG.E desc[UR4][R2.64], R9 ;  /* 0x0000000902008986 */ /* 0x0001e2000c101904 */
[----:B------:R-:W-:Y:S06]  /*0a60*/  BAR.SYNC.DEFER_BLOCKING 0x0 ;  /* 0x0000000000007b1d */ /* 0x000fec0000010000 */
[----:B------:R-:W-:Y:S05]  /*0a70*/  @P1 BRA `(.L_x_5) ;  /* 0x0000000000141947 */ /* 0x000fea0003800000 */
[----:B------:R-:W1:Y:S01]  /*0a80*/  LDC.64 R4, c[0x0][0x380] ;  /* 0x0000e000ff047b82 */ /* 0x000e620000000a00 */
[----:B0-----:R-:W2:Y:S04]  /*0a90*/  LDG.E R9, desc[UR4][R2.64] ;  /* 0x0000000402097981 */ /* 0x001ea8000c1e1900 */
[----:B-1----:R-:W2:Y:S02]  /*0aa0*/  LDG.E R4, desc[UR4][R4.64+0x4] ;  /* 0x0000040404047981 */ /* 0x002ea4000c1e1900 */
[----:B--2---:R-:W-:-:S05]  /*0ab0*/  IMAD.IADD R9, R4, 0x1, R9 ;  /* 0x0000000104097824 */ /* 0x004fca00078e0209 */
[----:B------:R1:W-:Y:S02]  /*0ac0*/  STG.E desc[UR4][R2.64], R9 ;  /* 0x0000000902007986 */ /* 0x0003e4000c101904 */
.L_x_5:
[----:B------:R-:W-:Y:S05]  /*0ad0*/  BSYNC.RECONVERGENT B0 ;  /* 0x0000000000007941 */ /* 0x000fea0003800200 */
.L_x_4:
[----:B------:R-:W-:Y:S06]  /*0ae0*/  BAR.SYNC.DEFER_BLOCKING 0x0 ;  /* 0x0000000000007b1d */ /* 0x000fec0000010000 */
[----:B------:R-:W-:Y:S05]  /*0af0*/  @P1 EXIT ;  /* 0x000000000000194d */ /* 0x000fea0003800000 */
[----:B01----:R-:W0:Y:S02]  /*0b00*/  LDC.64 R8, c[0x0][0x380] ;  /* 0x0000e000ff087b82 */ /* 0x003e240000000a00 */
[----:B0-----:R-:W2:Y:S01]  /*0b10*/  LDG.E R0, desc[UR4][R8.64] ;  /* 0x0000000408007981 */ /* 0x001ea2000c1e1900 */
[----:B------:R-:W-:Y:S01]  /*0b20*/  MOV R2, 0x0 ;  /* 0x0000000000027802 */ /* 0x000fe20000000f00 */
[----:B------:R-:W0:Y:S05]  /*0b30*/  LDCU.64 UR4, c[0x4][0x8] ;  /* 0x01000100ff0477ac */ /* 0x000e2a0008000a00 */
[----:B------:R-:W1:Y:S01]  /*0b40*/  LDC.64 R2, c[0x4][R2] ;  /* 0x0100000002027b82 */ /* 0x000e620000000a00 */
[----:B0-----:R-:W-:-:S02]  /*0b50*/  IMAD.U32 R4, RZ, RZ, UR4 ;  /* 0x00000004ff047e24 */ /* 0x001fc4000f8e00ff */
[----:B------:R-:W-:Y:S01]  /*0b60*/  IMAD.U32 R5, RZ, RZ, UR5 ;  /* 0x00000005ff057e24 */ /* 0x000fe2000f8e00ff */
[----:B-12---:R0:W-:Y:S06]  /*0b70*/  STL [R1], R0 ;  /* 0x0000000001007387 */ /* 0x0061ec0000100800 */
[----:B------:R-:W-:-:S07]  /*0b80*/  LEPC R20, `(.L_x_6) ;  /* 0x000000001014794e */ /* 0x000fce0000000000 */
[----:B0-----:R-:W-:Y:S05]  /*0b90*/  CALL.ABS.NOINC R2 ;  /* 0x0000000002007343 */ /* 0x001fea0003c00000 */
.L_x_6:
[----:B------:R-:W-:Y:S05]  /*0ba0*/  EXIT ;  /* 0x000000000000794d */ /* 0x000fea0003800000 */
.L_x_7:
        /* <DEDUP_REMOVED lines=13> */
.L_x_13:


//--------------------- .text._Z10RKPlusNBy2Pj    --------------------------
	.section	.text._Z10RKPlusNBy2Pj,"ax",@progbits
	.align	128
        .global         _Z10RKPlusNBy2Pj
        .type           _Z10RKPlusNBy2Pj,@function
        .size           _Z10RKPlusNBy2Pj,(.L_x_14 - _Z10RKPlusNBy2Pj)
        .other          _Z10RKPlusNBy2Pj,@"STO_CUDA_ENTRY STV_DEFAULT"
_Z10RKPlusNBy2Pj:
.text._Z10RKPlusNBy2Pj:
[----:B------:R-:W0:Y:S01]  /*0000*/  LDC R1, c[0x0][0x37c] ;  /* 0x0000df00ff017b82 */ /* 0x000e220000000800 */
[----:B------:R-:W1:Y:S01]  /*0010*/  S2R R5, SR_TID.X ;  /* 0x0000000000057919 */ /* 0x000e620000002100 */
[----:B------:R-:W2:Y:S06]  /*0020*/  LDCU UR7, c[0x0][0x2fc] ;  /* 0x00005f80ff0777ac */ /* 0x000eac0008000800 */
[----:B------:R-:W1:Y:S01]  /*0030*/  S2UR UR6, SR_CTAID.X ;  /* 0x00000000000679c3 */ /* 0x000e620000002500 */
[----:B0-----:R-:W-:Y:S01]  /*0040*/  VIADD R1, R1, 0xfffffff8 ;  /* 0xfffffff801017836 */ /* 0x001fe20000000000 */
[----:B------:R-:W0:Y:S06]  /*0050*/  LDCU.64 UR4, c[0x0][0x358] ;  /* 0x00006b00ff0477ac */ /* 0x000e2c0008000a00 */
[----:B------:R-:W1:Y:S08]  /*0060*/  LDC R0, c[0x0][0x360] ;  /* 0x0000d800ff007b82 */ /* 0x000e700000000800 */
[----:B------:R-:W3:Y:S01]  /*0070*/  LDC.64 R2, c[0x0][0x380] ;  /* 0x0000e000ff027b82 */ /* 0x000ee20000000a00 */
[----:B-1----:R-:W-:-:S05]  /*0080*/  IMAD R0, R0, UR6, R5 ;  /* 0x0000000600007c24 */ /* 0x002fca000f8e0205 */
[C---:B------:R-:W-:Y:S01]  /*0090*/  ISETP.GT.U32.AND P0, PT, R0.reuse, 0x7ffff, PT ;  /* 0x0007ffff0000780c */ /* 0x040fe20003f04070 */
[----:B---3--:R-:W-:-:S12]  /*00a0*/  IMAD.WIDE.U32 R2, R0, 0x4, R2 ;  /* 0x0000000400027825 */ /* 0x008fd800078e0002 */
[----:B0-----:R-:W3:Y:S04]  /*00b0*/  @!P0 LDG.E R4, desc[UR4][R2.64+0x200000] ;  /* 0x2000000402048981 */ /* 0x001ee8000c1e1900 */
[----:B------:R-:W3:Y:S01]  /*00c0*/  @!P0 LDG.E R5, desc[UR4][R2.64] ;  /* 0x0000000402058981 */ /* 0x000ee2000c1e1900 */
[----:B------:R-:W-:Y:S01]  /*00d0*/  ISETP.GT.U32.AND P1, PT, R0, 0x3ffff, PT ;  /* 0x0003ffff0000780c */ /* 0x000fe20003f24070 */
[----:B---3--:R-:W-:-:S05]  /*00e0*/  @!P0 IMAD.IADD R5, R4, 0x1, R5 ;  /* 0x0000000104058824 */ /* 0x008fca00078e0205 */
[----:B------:R0:W-:Y:S01]  /*00f0*/  @!P0 STG.E desc[UR4][R2.64], R5 ;  /* 0x0000000502008986 */ /* 0x0001e2000c101904 */
[----:B------:R-:W-:Y:S06]  /*0100*/  BAR.SYNC.DEFER_BLOCKING 0x0 ;  /* 0x0000000000007b1d */ /* 0x000fec0000010000 */
[----:B------:R-:W3:Y:S04]  /*0110*/  @!P1 LDG.E R4, desc[UR4][R2.64+0x100000] ;  /* 0x1000000402049981 */ /* 0x000ee8000c1e1900 */
        /* <DEDUP_REMOVED lines=11> */
[----:B------:R-:W4:Y:S04]  /*01d0*/  @!P1 LDG.E R4, desc[UR4][R2.64+0x40000] ;  /* 0x0400000402049981 */ /* 0x000f28000c1e1900 */
[----:B0-----:R-:W4:Y:S01]  /*01e0*/  @!P1 LDG.E R5, desc[UR4][R2.64] ;  /* 0x0000000402059981 */ /* 0x001f22000c1e1900 */
[----:B------:R-:W-:Y:S01]  /*01f0*/  ISETP.GT.U32.AND P0, PT, R0, 0x7fff, PT ;  /* 0x00007fff0000780c */ /* 0x000fe20003f04070 */
[----:B----4-:R-:W-:-:S05]  /*0200*/  @!P1 IMAD.IADD R5, R4, 0x1, R5 ;  /* 0x0000000104059824 */ /* 0x010fca00078e0205 */
[----:B------:R0:W-:Y:S01]  /*0210*/  @!P1 STG.E desc[UR4][R2.64], R5 ;  /* 0x0000000502009986 */ /* 0x0001e2000c101904 */
[----:B------:R-:W-:Y:S06]  /*0220*/  BAR.SYNC.DEFER_BLOCKING 0x0 ;  /* 0x0000000000007b1d */ /* 0x000fec0000010000 */
[----:B------:R-:W4:Y:S04]  /*0230*/  @!P0 LDG.E R4, desc[UR4][R2.64+0x20000] ;  /* 0x0200000402048981 */ /* 0x000f28000c1e1900 */
[----:B-1----:R-:W4:Y:S01]  /*0240*/  @!P0 LDG.E R7, desc[UR4][R2.64] ;  /* 0x0000000402078981 */ /* 0x002f22000c1e1900 */
[----:B------:R-:W-:Y:S01]  /*0250*/  ISETP.GT.U32.AND P1, PT, R0, 0x3fff, PT ;  /* 0x00003fff0000780c */ /* 0x000fe20003f24070 */
[----:B----4-:R-:W-:-:S05]  /*0260*/  @!P0 IMAD.IADD R7, R4, 0x1, R7 ;  /* 0x0000000104078824 */ /* 0x010fca00078e0207 */
[----:B------:R1:W-:Y:S01]  /*0270*/  @!P0 STG.E desc[UR4][R2.64], R7 ;  /* 0x0000000702008986 */ /* 0x0003e2000c101904 */
[----:B------:R-:W-:Y:S06]  /*0280*/  BAR.SYNC.DEFER_BLOCKING 0x0 ;  /* 0x0000000000007b1d */ /* 0x000fec0000010000 */
[----:B------:R-:W4:Y:S04]  /*0290*/  @!P1 LDG.E R4, desc[UR4][R2.64+0x10000] ;  /* 0x0100000402049981 */ /* 0x000f28000c1e1900 */
[----:B---3--:R-:W4:Y:S01]  /*02a0*/  @!P1 LDG.E R9, desc[UR4][R2.64] ;  /* 0x0000000402099981 */ /* 0x008f22000c1e1900 */
[----:B------:R-:W-:Y:S01]  /*02b0*/  ISETP.GT.U32.AND P0, PT, R0, 0x1fff, PT ;  /* 0x00001fff0000780c */ /* 0x000fe20003f04070 */
[----:B----4-:R-:W-:-:S05]  /*02c0*/  @!P1 IMAD.IADD R9, R4, 0x1, R9 ;  /* 0x0000000104099824 */ /* 0x010fca00078e0209 */
        /* <DEDUP_REMOVED lines=10> */
[----:B------:R-:W-:-:S02]  /*0370*/  ISETP.GT.U32.AND P0, PT, R0, 0x7ff, PT ;  /* 0x000007ff0000780c */ /* 0x000fc40003f04070 */
[----:B----4-:R-:W-:-:S05]  /*0380*/  @!P1 IADD3 R7, PT, PT, R4, R7, RZ ;  /* 0x0000000704079210 */ /* 0x010fca0007ffe0ff */
        /* <DEDUP_REMOVED lines=62> */
[----:B------:R-:W3:Y:S04]  /*0770*/  @!P0 LDG.E R4, desc[UR4][R2.64+0x8] ;  /* 0x0000080402048981 */ /* 0x000ee8000c1e1900 */
[----:B0-----:R-:W3:Y:S01]  /*0780*/  @!P0 LDG.E R5, desc[UR4][R2.64] ;  /* 0x0000000402058981 */ /* 0x001ee2000c1e1900 */
[----:B------:R-:W0:Y:S01]  /*0790*/  LDCU UR6, c[0x0][0x2f8] ;  /* 0x00005f00ff0677ac */ /* 0x000e220008000800 */
[----:B------:R-:W-:Y:S01]  /*07a0*/  ISETP.NE.AND P1, PT, R0, RZ, PT ;  /* 0x000000ff0000720c */ /* 0x000fe20003f25270 */
[----:B------:R-:W-:Y:S01]  /*07b0*/  BSSY.RECONVERGENT B0, `(.L_x_8) ;  /* 0x000000c000007945 */ /* 0x000fe20003800200 */
[----:B0-----:R-:W-:-:S04]  /*07c0*/  IADD3 R6, P2, PT, R1, UR6, RZ ;  /* 0x0000000601067c10 */ /* 0x001fc8000ff5e0ff */
[----:B--2---:R-:W-:Y:S01]  /*07d0*/  IADD3.X R7, PT, PT, RZ, UR7, RZ, P2, !PT ;  /* 0x00000007ff077c10 */ /* 0x004fe200097fe4ff */
[----:B---3--:R-:W-:-:S05]  /*07e0*/  @!P0 IMAD.IADD R5, R4, 0x1, R5 ;  /* 0x0000000104058824 */ /* 0x008fca00078e0205 */
[----:B------:R1:W-:Y:S01]  /*07f0*/  @!P0 STG.E desc[UR4][R2.64], R5 ;  /* 0x0000000502008986 */ /* 0x0003e2000c101904 */
[----:B------:R-:W-:Y:S06]  /*0800*/  BAR.SYNC.DEFER_BLOCKING 0x0 ;  /* 0x0000000000007b1d */ /* 0x000fec0000010000 */
[----:B------:R-:W-:Y:S05]  /*0810*/  @P1 BRA `(.L_x_9) ;  /* 0x0000000000141947 */ /* 0x000fea0003800000 */
[----:B-1----:R-:W0:Y:S01]  /*0820*/  LDC.64 R4, c[0x0][0x380] ;  /* 0x0000e000ff047b82 */ /* 0x002e220000000a00 */
[----:B------:R-:W2:Y:S04]  /*0830*/  LDG.E R9, desc[UR4][R2.64] ;  /* 0x0000000402097981 */ /* 0x000ea8000c1e1900 */
[----:B0-----:R-:W2:Y:S02]  /*0840*/  LDG.E R4, desc[UR4][R4.64+0x4] ;  /* 0x0000040404047981 */ /* 0x001ea4000c1e1900 */
[----:B--2---:R-:W-:-:S05]  /*0850*/  IMAD.IADD R9, R4, 0x1, R9 ;  /* 0x0000000104097824 */ /* 0x004fca00078e0209 */
[----:B------:R0:W-:Y:S02]  /*0860*/  STG.E desc[UR4][R2.64], R9 ;  /* 0x0000000902007986 */ /* 0x0001e4000c101904 */
.L_x_9:
[----:B------:R-:W-:Y:S05]  /*0870*/  BSYNC.RECONVERGENT B0 ;  /* 0x0000000000007941 */ /* 0x000fea0003800200 */
.L_x_8:
        /* <DEDUP_REMOVED lines=12> */
.L_x_10:
[----:B------:R-:W-:Y:S05]  /*0940*/  EXIT ;  /* 0x000000000000794d */ /* 0x000fea0003800000 */
.L_x_11:
        /* <DEDUP_REMOVED lines=11> */
.L_x_14:


//--------------------- .nv.global.init           --------------------------
	.section	.nv.global.init,"aw",@progbits
.nv.global.init:
	.type		$str,@object
	.size		$str,(.L_0 - $str)
$str:
        /*0000*/ 	.byte	0x47, 0x50, 0x55, 0x20, 0x73, 0x75, 0x6d, 0x20, 0x3d, 0x20, 0x25, 0x64, 0x0a, 0x00
.L_0:


//--------------------- .nv.shared.reserved.0     --------------------------
	.section	.nv.shared.reserved.0,"aw",@nobits
	.weak		__nv_reservedSMEM_offset_0_alias
	.size		__nv_reservedSMEM_offset_0_alias, 0, 64
	.other		__nv_reservedSMEM_offset_0_alias,@"STO_CUDA_RESERVED_SHARED STV_DEFAULT"
__nv_reservedSMEM_offset_0_alias:
	.zero		0
	.zero		64


//--------------------- .nv.constant0._Z13RKConsecutivePj --------------------------
	.section	.nv.constant0._Z13RKConsecutivePj,"a",@progbits
	.sectionflags	@""
	.align	4
.nv.constant0._Z13RKConsecutivePj:
	.zero		904


//--------------------- .nv.constant0._Z9RKNminusIPj --------------------------
	.section	.nv.constant0._Z9RKNminusIPj,"a",@progbits
	.sectionflags	@""
	.align	4
.nv.constant0._Z9RKNminusIPj:
	.zero		904


//--------------------- .nv.constant0._Z10RKPlusNBy2Pj --------------------------
	.section	.nv.constant0._Z10RKPlusNBy2Pj,"a",@progbits
	.sectionflags	@""
	.align	4
.nv.constant0._Z10RKPlusNBy2Pj:
	.zero		904


//--------------------- SYMBOLS --------------------------

	.type		.nv.reservedSmem.offset0,@object
	.size		.nv.reservedSmem.offset0,0x4
	.type		vprintf,@function
